//
// Generated by NVIDIA NVVM Compiler
//
// Compiler Build ID: CL-36424714
// Cuda compilation tools, release 13.0, V13.0.88
// Based on NVVM 20.0.0
//

.version 9.0
.target sm_100
.address_size 64

	// .globl	_Z14upscaleTextureyPfii

.visible .entry _Z14upscaleTextureyPfii(
	.param .u64 _Z14upscaleTextureyPfii_param_0,
	.param .u64 .ptr .align 1 _Z14upscaleTextureyPfii_param_1,
	.param .u32 _Z14upscaleTextureyPfii_param_2,
	.param .u32 _Z14upscaleTextureyPfii_param_3
)
{


	ret;

}
	// .globl	_Z13upscaleGlobalPKfPfiiii
.visible .entry _Z13upscaleGlobalPKfPfiiii(
	.param .u64 .ptr .align 1 _Z13upscaleGlobalPKfPfiiii_param_0,
	.param .u64 .ptr .align 1 _Z13upscaleGlobalPKfPfiiii_param_1,
	.param .u32 _Z13upscaleGlobalPKfPfiiii_param_2,
	.param .u32 _Z13upscaleGlobalPKfPfiiii_param_3,
	.param .u32 _Z13upscaleGlobalPKfPfiiii_param_4,
	.param .u32 _Z13upscaleGlobalPKfPfiiii_param_5
)
{


	ret;

}


// ===== COMPILED SASS (sm_100) =====

	.target	sm_100

	.elftype	@"ET_EXEC"


//--------------------- .note.nv.tkinfo           --------------------------
	.section	.note.nv.tkinfo,"",@"SHT_NOTE"
	.sectionflags	@"SHF_NOTE_NV_TKINFO"
	.tkinfo
        /*0018*/ 	.word	0x00000002
        /*0030*/ 	.string	""
        /*0030*/ 	.string	"ptxas"
        /*0030*/ 	.string	"Cuda compilation tools, release 13.0, V13.0.88"
        /*0030*/ 	.string	"Build cuda_13.0.r13.0/compiler.36424714_0"
        /*0030*/ 	.string	"-arch sm_100 -m 64 "



//--------------------- .note.nv.cuinfo           --------------------------
	.section	.note.nv.cuinfo,"",@"SHT_NOTE"
	.sectionflags	@"SHF_NOTE_NV_CUINFO"
        /*0018*/ 	.short	0x0002
        /*001a*/ 	.short	0x0064
        /*001c*/ 	.short	0x0082
	.zero		2


//--------------------- .nv.info                  --------------------------
	.section	.nv.info,"",@"SHT_CUDA_INFO"
	.align	4


	//----- nvinfo : EIATTR_REGCOUNT
	.align		4
        /*0000*/ 	.byte	0x04, 0x2f
        /*0002*/ 	.short	(.L_1 - .L_0)
	.align		4
.L_0:
        /*0004*/ 	.word	index@(_Z14upscaleTextureyPfii)
        /*0008*/ 	.word	0x00000004


	//----- nvinfo : EIATTR_FRAME_SIZE
	.align		4
.L_1:
        /*000c*/ 	.byte	0x04, 0x11
        /*000e*/ 	.short	(.L_3 - .L_2)
	.align		4
.L_2:
        /*0010*/ 	.word	index@(_Z14upscaleTextureyPfii)
        /*0014*/ 	.word	0x00000000


	//----- nvinfo : EIATTR_REGCOUNT
	.align		4
.L_3:
        /*0018*/ 	.byte	0x04, 0x2f
        /*001a*/ 	.short	(.L_5 - .L_4)
	.align		4
.L_4:
        /*001c*/ 	.word	index@(_Z13upscaleGlobalPKfPfiiii)
        /*0020*/ 	.word	0x00000004


	//----- nvinfo : EIATTR_FRAME_SIZE
	.align		4
.L_5:
        /*0024*/ 	.byte	0x04, 0x11
        /*0026*/ 	.short	(.L_7 - .L_6)
	.align		4
.L_6:
        /*0028*/ 	.word	index@(_Z13upscaleGlobalPKfPfiiii)
        /*002c*/ 	.word	0x00000000


	//----- nvinfo : EIATTR_MIN_STACK_SIZE
	.align		4
.L_7:
        /*0030*/ 	.byte	0x04, 0x12
        /*0032*/ 	.short	(.L_9 - .L_8)
	.align		4
.L_8:
        /*0034*/ 	.word	index@(_Z13upscaleGlobalPKfPfiiii)
        /*0038*/ 	.word	0x00000000


	//----- nvinfo : EIATTR_MIN_STACK_SIZE
	.align		4
.L_9:
        /*003c*/ 	.byte	0x04, 0x12
        /*003e*/ 	.short	(.L_11 - .L_10)
	.align		4
.L_10:
        /*0040*/ 	.word	index@(_Z14upscaleTextureyPfii)
        /*0044*/ 	.word	0x00000000
.L_11:


//--------------------- .nv.compat                --------------------------
	.section	.nv.compat,"",@"SHT_CUDA_COMPAT_INFO"
	.align	4
        /*0000*/ 	.byte	0x02, 0x09, 0x00, 0x00, 0x02, 0x02, 0x01, 0x00, 0x02, 0x05, 0x05, 0x00, 0x03, 0x07, 0x01, 0x01
        /*0010*/ 	.byte	0x02, 0x03, 0x00, 0x00, 0x02, 0x06, 0x01, 0x00, 0x04, 0x0b, 0x08, 0x00, 0x09, 0x00, 0x00, 0x00
        /*0020*/ 	.byte	0x00, 0x00, 0x00, 0x00


//--------------------- .nv.info._Z13upscaleGlobalPKfPfiiii --------------------------
	.section	.nv.info._Z13upscaleGlobalPKfPfiiii,"",@"SHT_CUDA_INFO"
	.sectionflags	@""
	.align	4


	//----- nvinfo : EIATTR_CUDA_API_VERSION
	.align		4
        /*0000*/ 	.byte	0x04, 0x37
        /*0002*/ 	.short	(.L_13 - .L_12)
.L_12:
        /*0004*/ 	.word	0x00000082


	//----- nvinfo : EIATTR_KPARAM_INFO
	.align		4
.L_13:
        /*0008*/ 	.byte	0x04, 0x17
        /*000a*/ 	.short	(.L_15 - .L_14)
.L_14:
        /*000c*/ 	.word	0x00000000
        /*0010*/ 	.short	0x0005
        /*0012*/ 	.short	0x001c
        /*0014*/ 	.byte	0x00, 0xf0, 0x11, 0x00


	//----- nvinfo : EIATTR_KPARAM_INFO
	.align		4
.L_15:
        /*0018*/ 	.byte	0x04, 0x17
        /*001a*/ 	.short	(.L_17 - .L_16)
.L_16:
        /*001c*/ 	.word	0x00000000
        /*0020*/ 	.short	0x0004
        /*0022*/ 	.short	0x0018
        /*0024*/ 	.byte	0x00, 0xf0, 0x11, 0x00


	//----- nvinfo : EIATTR_KPARAM_INFO
	.align		4
.L_17:
        /*0028*/ 	.byte	0x04, 0x17
        /*002a*/ 	.short	(.L_19 - .L_18)
.L_18:
        /*002c*/ 	.word	0x00000000
        /*0030*/ 	.short	0x0003
        /*0032*/ 	.short	0x0014
        /*0034*/ 	.byte	0x00, 0xf0, 0x11, 0x00


	//----- nvinfo : EIATTR_KPARAM_INFO
	.align		4
.L_19:
        /*0038*/ 	.byte	0x04, 0x17
        /*003a*/ 	.short	(.L_21 - .L_20)
.L_20:
        /*003c*/ 	.word	0x00000000
        /*0040*/ 	.short	0x0002
        /*0042*/ 	.short	0x0010
        /*0044*/ 	.byte	0x00, 0xf0, 0x11, 0x00


	//----- nvinfo : EIATTR_KPARAM_INFO
	.align		4
.L_21:
        /*0048*/ 	.byte	0x04, 0x17
        /*004a*/ 	.short	(.L_23 - .L_22)
.L_22:
        /*004c*/ 	.word	0x00000000
        /*0050*/ 	.short	0x0001
        /*0052*/ 	.short	0x0008
        /*0054*/ 	.byte	0x00, 0xf5, 0x21, 0x00


	//----- nvinfo : EIATTR_KPARAM_INFO
	.align		4
.L_23:
        /*0058*/ 	.byte	0x04, 0x17
        /*005a*/ 	.short	(.L_25 - .L_24)
.L_24:
        /*005c*/ 	.word	0x00000000
        /*0060*/ 	.short	0x0000
        /*0062*/ 	.short	0x0000
        /*0064*/ 	.byte	0x00, 0xf5, 0x21, 0x00


	//----- nvinfo : EIATTR_SPARSE_MMA_MASK
	.align		4
.L_25:
        /*0068*/ 	.byte	0x03, 0x50
        /*006a*/ 	.short	0x0000


	//----- nvinfo : EIATTR_MAXREG_COUNT
	.align		4
        /*006c*/ 	.byte	0x03, 0x1b
        /*006e*/ 	.short	0x00ff


	//----- nvinfo : EIATTR_MERCURY_ISA_VERSION
	.align		4
        /*0070*/ 	.byte	0x03, 0x5f
        /*0072*/ 	.short	0x0101


	//----- nvinfo : EIATTR_VRC_CTA_INIT_COUNT
	.align		4
        /*0074*/ 	.byte	0x02, 0x4a
	.zero		1
	.zero		1


	//----- nvinfo : EIATTR_EXIT_INSTR_OFFSETS
	.align		4
        /*0078*/ 	.byte	0x04, 0x1c
        /*007a*/ 	.short	(.L_27 - .L_26)


	//   ....[0]....
.L_26:
        /*007c*/ 	.word	0x00000010


	//----- nvinfo : EIATTR_CBANK_PARAM_SIZE
	.align		4
.L_27:
        /*0080*/ 	.byte	0x03, 0x19
        /*0082*/ 	.short	0x0020


	//----- nvinfo : EIATTR_PARAM_CBANK
	.align		4
        /*0084*/ 	.byte	0x04, 0x0a
        /*0086*/ 	.short	(.L_29 - .L_28)
	.align		4
.L_28:
        /*0088*/ 	.word	index@(.nv.constant0._Z13upscaleGlobalPKfPfiiii)
        /*008c*/ 	.short	0x0380
        /*008e*/ 	.short	0x0020


	//----- nvinfo : EIATTR_SW_WAR
	.align		4
.L_29:
        /*0090*/ 	.byte	0x04, 0x36
        /*0092*/ 	.short	(.L_31 - .L_30)
.L_30:
        /*0094*/ 	.word	0x00000008
.L_31:


//--------------------- .nv.info._Z14upscaleTextureyPfii --------------------------
	.section	.nv.info._Z14upscaleTextureyPfii,"",@"SHT_CUDA_INFO"
	.sectionflags	@""
	.align	4


	//----- nvinfo : EIATTR_CUDA_API_VERSION
	.align		4
        /*0000*/ 	.byte	0x04, 0x37
        /*0002*/ 	.short	(.L_33 - .L_32)
.L_32:
        /*0004*/ 	.word	0x00000082


	//----- nvinfo : EIATTR_KPARAM_INFO
	.align		4
.L_33:
        /*0008*/ 	.byte	0x04, 0x17
        /*000a*/ 	.short	(.L_35 - .L_34)
.L_34:
        /*000c*/ 	.word	0x00000000
        /*0010*/ 	.short	0x0003
        /*0012*/ 	.short	0x0014
        /*0014*/ 	.byte	0x00, 0xf0, 0x11, 0x00


	//----- nvinfo : EIATTR_KPARAM_INFO
	.align		4
.L_35:
        /*0018*/ 	.byte	0x04, 0x17
        /*001a*/ 	.short	(.L_37 - .L_36)
.L_36:
        /*001c*/ 	.word	0x00000000
        /*0020*/ 	.short	0x0002
        /*0022*/ 	.short	0x0010
        /*0024*/ 	.byte	0x00, 0xf0, 0x11, 0x00


	//----- nvinfo : EIATTR_KPARAM_INFO
	.align		4
.L_37:
        /*0028*/ 	.byte	0x04, 0x17
        /*002a*/ 	.short	(.L_39 - .L_38)
.L_38:
        /*002c*/ 	.word	0x00000000
        /*0030*/ 	.short	0x0001
        /*0032*/ 	.short	0x0008
        /*0034*/ 	.byte	0x00, 0xf5, 0x21, 0x00


	//----- nvinfo : EIATTR_KPARAM_INFO
	.align		4
.L_39:
        /*0038*/ 	.byte	0x04, 0x17
        /*003a*/ 	.short	(.L_41 - .L_40)
.L_40:
        /*003c*/ 	.word	0x00000000
        /*0040*/ 	.short	0x0000
        /*0042*/ 	.short	0x0000
        /*0044*/ 	.byte	0x00, 0xf0, 0x21, 0x00


	//----- nvinfo : EIATTR_SPARSE_MMA_MASK
	.align		4
.L_41:
        /*0048*/ 	.byte	0x03, 0x50
        /*004a*/ 	.short	0x0000


	//----- nvinfo : EIATTR_MAXREG_COUNT
	.align		4
        /*004c*/ 	.byte	0x03, 0x1b
        /*004e*/ 	.short	0x00ff


	//----- nvinfo : EIATTR_MERCURY_ISA_VERSION
	.align		4
        /*0050*/ 	.byte	0x03, 0x5f
        /*0052*/ 	.short	0x0101


	//----- nvinfo : EIATTR_VRC_CTA_INIT_COUNT
	.align		4
        /*0054*/ 	.byte	0x02, 0x4a
	.zero		1
	.zero		1


	//----- nvinfo : EIATTR_EXIT_INSTR_OFFSETS
	.align		4
        /*0058*/ 	.byte	0x04, 0x1c
        /*005a*/ 	.short	(.L_43 - .L_42)


	//   ....[0]....
.L_42:
        /*005c*/ 	.word	0x00000010


	//----- nvinfo : EIATTR_CBANK_PARAM_SIZE
	.align		4
.L_43:
        /*0060*/ 	.byte	0x03, 0x19
        /*0062*/ 	.short	0x0018


	//----- nvinfo : EIATTR_PARAM_CBANK
	.align		4
        /*0064*/ 	.byte	0x04, 0x0a
        /*0066*/ 	.short	(.L_45 - .L_44)
	.align		4
.L_44:
        /*0068*/ 	.word	index@(.nv.constant0._Z14upscaleTextureyPfii)
        /*006c*/ 	.short	0x0380
        /*006e*/ 	.short	0x0018


	//----- nvinfo : EIATTR_SW_WAR
	.align		4
.L_45:
        /*0070*/ 	.byte	0x04, 0x36
        /*0072*/ 	.short	(.L_47 - .L_46)
.L_46:
        /*0074*/ 	.word	0x00000008
.L_47:


//--------------------- .nv.callgraph             --------------------------
	.section	.nv.callgraph,"",@"SHT_CUDA_CALLGRAPH"
	.align	4
	.sectionentsize	8
	.align		4
        /*0000*/ 	.word	0x00000000
	.align		4
        /*0004*/ 	.word	0xffffffff
	.align		4
        /*0008*/ 	.word	0x00000000
	.align		4
        /*000c*/ 	.word	0xfffffffe
	.align		4
        /*0010*/ 	.word	0x00000000
	.align		4
        /*0014*/ 	.word	0xfffffffd
	.align		4
        /*0018*/ 	.word	0x00000000
	.align		4
        /*001c*/ 	.word	0xfffffffc


//--------------------- .text._Z13upscaleGlobalPKfPfiiii --------------------------
	.section	.text._Z13upscaleGlobalPKfPfiiii,"ax",@progbits
	.align	128
        .global         _Z13upscaleGlobalPKfPfiiii
        .type           _Z13upscaleGlobalPKfPfiiii,@function
        .size           _Z13upscaleGlobalPKfPfiiii,(.L_x_2 - _Z13upscaleGlobalPKfPfiiii)
        .other          _Z13upscaleGlobalPKfPfiiii,@"STO_CUDA_ENTRY STV_DEFAULT"
_Z13upscaleGlobalPKfPfiiii:
.text._Z13upscaleGlobalPKfPfiiii:
[----:B------:R-:W-:Y:S01]  /*0000*/  LDC R1, c[0x0][0x37c] ;  /* 0x0000df00ff017b82 */ /* 0x000fe20000000800 */
[----:B------:R-:W-:Y:S05]  /*0010*/  EXIT ;  /* 0x000000000000794d */ /* 0x000fea0003800000 */
.L_x_0:
[----:B------:R-:W-:-:S00]  /*0020*/  BRA `(.L_x_0) ;  /* 0xfffffffc00fc7947 */ /* 0x000fc0000383ffff */
[----:B------:R-:W-:-:S00]  /*0030*/  NOP ;  /* 0x0000000000007918 */ /* 0x000fc00000000000 */
        /* <DEDUP_REMOVED lines=12> */
.L_x_2:


//--------------------- .text._Z14upscaleTextureyPfii --------------------------
	.section	.text._Z14upscaleTextureyPfii,"ax",@progbits
	.align	128
        .global         _Z14upscaleTextureyPfii
        .type           _Z14upscaleTextureyPfii,@function
        .size           _Z14upscaleTextureyPfii,(.L_x_3 - _Z14upscaleTextureyPfii)
        .other          _Z14upscaleTextureyPfii,@"STO_CUDA_ENTRY STV_DEFAULT"
_Z14upscaleTextureyPfii:
.text._Z14upscaleTextureyPfii:
[----:B------:R-:W-:Y:S01]  /*0000*/  LDC R1, c[0x0][0x37c] ;  /* 0x0000df00ff017b82 */ /* 0x000fe20000000800 */
[----:B------:R-:W-:Y:S05]  /*0010*/  EXIT ;  /* 0x000000000000794d */ /* 0x000fea0003800000 */
.L_x_1:
        /* <DEDUP_REMOVED lines=14> */
.L_x_3:


//--------------------- .nv.shared.reserved.0     --------------------------
	.section	.nv.shared.reserved.0,"aw",@nobits
	.weak		__nv_reservedSMEM_offset_0_alias
	.size		__nv_reservedSMEM_offset_0_alias, 0, 64
	.other		__nv_reservedSMEM_offset_0_alias,@"STO_CUDA_RESERVED_SHARED STV_DEFAULT"
__nv_reservedSMEM_offset_0_alias:
	.zero		0
	.zero		64


//--------------------- .nv.constant0._Z13upscaleGlobalPKfPfiiii --------------------------
	.section	.nv.constant0._Z13upscaleGlobalPKfPfiiii,"a",@progbits
	.sectionflags	@""
	.align	4
.nv.constant0._Z13upscaleGlobalPKfPfiiii:
	.zero		928


//--------------------- .nv.constant0._Z14upscaleTextureyPfii --------------------------
	.section	.nv.constant0._Z14upscaleTextureyPfii,"a",@progbits
	.sectionflags	@""
	.align	4
.nv.constant0._Z14upscaleTextureyPfii:
	.zero		920


//--------------------- SYMBOLS --------------------------

	.type		.nv.reservedSmem.offset0,@object
	.size		.nv.reservedSmem.offset0,0x4
